//
// Generated by NVIDIA NVVM Compiler
//
// Compiler Build ID: CL-36424714
// Cuda compilation tools, release 13.0, V13.0.88
// Based on NVVM 20.0.0
//

.version 9.0
.target sm_100
.address_size 64

	// .globl	_Z10Filtre_gpuiiPfS_

.visible .entry _Z10Filtre_gpuiiPfS_(
	.param .u32 _Z10Filtre_gpuiiPfS__param_0,
	.param .u32 _Z10Filtre_gpuiiPfS__param_1,
	.param .u64 .ptr .align 1 _Z10Filtre_gpuiiPfS__param_2,
	.param .u64 .ptr .align 1 _Z10Filtre_gpuiiPfS__param_3
)
{
	.reg .pred 	%p<9>;
	.reg .b16 	%rs<3>;
	.reg .b32 	%r<93>;
	.reg .b32 	%f<87>;
	.reg .b64 	%rd<59>;

	ld.param.u32 	%r27, [_Z10Filtre_gpuiiPfS__param_0];
	ld.param.u32 	%r26, [_Z10Filtre_gpuiiPfS__param_1];
	ld.param.u64 	%rd3, [_Z10Filtre_gpuiiPfS__param_2];
	ld.param.u64 	%rd4, [_Z10Filtre_gpuiiPfS__param_3];
	cvta.to.global.u64 	%rd1, %rd4;
	cvta.to.global.u64 	%rd2, %rd3;
	mov.u32 	%r28, %ctaid.x;
	mov.u32 	%r29, %ntid.x;
	mov.u32 	%r30, %tid.x;
	mad.lo.s32 	%r1, %r28, %r29, %r30;
	setp.ge.s32 	%p1, %r1, %r27;
	@%p1 bra 	$L__BB0_13;
	sub.s32 	%r89, %r1, %r26;
	add.s32 	%r31, %r26, %r1;
	setp.ge.s32 	%p2, %r89, %r31;
	mov.f32 	%f85, 0f00000000;
	mov.f32 	%f86, %f85;
	@%p2 bra 	$L__BB0_12;
	shl.b32 	%r3, %r26, 1;
	add.s32 	%r32, %r3, -1;
	and.b32  	%r4, %r3, 6;
	setp.lt.u32 	%p3, %r32, 7;
	mov.f32 	%f86, 0f00000000;
	mov.f32 	%f85, %f86;
	@%p3 bra 	$L__BB0_6;
	sub.s32 	%r33, %r1, %r26;
	add.s32 	%r87, %r33, 3;
	add.s32 	%r86, %r26, -3;
	and.b32  	%r35, %r3, -8;
	neg.s32 	%r85, %r35;
	mov.f32 	%f86, 0f00000000;
$L__BB0_4:
	.pragma "nounroll";
	add.s32 	%r36, %r87, -3;
	abs.s32 	%r37, %r36;
	mul.wide.s32 	%rd5, %r37, 4;
	add.s64 	%rd6, %rd2, %rd5;
	ld.global.f32 	%f25, [%rd6];
	add.s32 	%r38, %r86, 3;
	abs.s32 	%r39, %r38;
	mul.wide.s32 	%rd7, %r39, 4;
	add.s64 	%rd8, %rd1, %rd7;
	ld.global.f32 	%f26, [%rd8];
	fma.rn.f32 	%f27, %f25, %f26, %f85;
	add.f32 	%f28, %f86, %f26;
	add.s32 	%r40, %r87, -2;
	abs.s32 	%r41, %r40;
	mul.wide.u32 	%rd9, %r41, 4;
	add.s64 	%rd10, %rd2, %rd9;
	ld.global.f32 	%f29, [%rd10];
	add.s32 	%r42, %r86, 2;
	abs.s32 	%r43, %r42;
	mul.wide.s32 	%rd11, %r43, 4;
	add.s64 	%rd12, %rd1, %rd11;
	ld.global.f32 	%f30, [%rd12];
	fma.rn.f32 	%f31, %f29, %f30, %f27;
	add.f32 	%f32, %f28, %f30;
	add.s32 	%r44, %r87, -1;
	abs.s32 	%r45, %r44;
	mul.wide.u32 	%rd13, %r45, 4;
	add.s64 	%rd14, %rd2, %rd13;
	ld.global.f32 	%f33, [%rd14];
	add.s32 	%r46, %r86, 1;
	abs.s32 	%r47, %r46;
	mul.wide.s32 	%rd15, %r47, 4;
	add.s64 	%rd16, %rd1, %rd15;
	ld.global.f32 	%f34, [%rd16];
	fma.rn.f32 	%f35, %f33, %f34, %f31;
	add.f32 	%f36, %f32, %f34;
	add.s32 	%r48, %r87, 4;
	abs.s32 	%r49, %r87;
	mul.wide.u32 	%rd17, %r49, 4;
	add.s64 	%rd18, %rd2, %rd17;
	ld.global.f32 	%f37, [%rd18];
	add.s32 	%r50, %r86, -4;
	abs.s32 	%r51, %r86;
	mul.wide.s32 	%rd19, %r51, 4;
	add.s64 	%rd20, %rd1, %rd19;
	ld.global.f32 	%f38, [%rd20];
	fma.rn.f32 	%f39, %f37, %f38, %f35;
	add.f32 	%f40, %f36, %f38;
	add.s32 	%r52, %r87, 1;
	abs.s32 	%r53, %r52;
	mul.wide.u32 	%rd21, %r53, 4;
	add.s64 	%rd22, %rd2, %rd21;
	ld.global.f32 	%f41, [%rd22];
	add.s32 	%r54, %r86, -1;
	abs.s32 	%r55, %r54;
	mul.wide.s32 	%rd23, %r55, 4;
	add.s64 	%rd24, %rd1, %rd23;
	ld.global.f32 	%f42, [%rd24];
	fma.rn.f32 	%f43, %f41, %f42, %f39;
	add.f32 	%f44, %f40, %f42;
	add.s32 	%r56, %r87, 2;
	abs.s32 	%r57, %r56;
	mul.wide.u32 	%rd25, %r57, 4;
	add.s64 	%rd26, %rd2, %rd25;
	ld.global.f32 	%f45, [%rd26];
	add.s32 	%r58, %r86, -2;
	abs.s32 	%r59, %r58;
	mul.wide.s32 	%rd27, %r59, 4;
	add.s64 	%rd28, %rd1, %rd27;
	ld.global.f32 	%f46, [%rd28];
	fma.rn.f32 	%f47, %f45, %f46, %f43;
	add.f32 	%f48, %f44, %f46;
	add.s32 	%r60, %r87, 3;
	abs.s32 	%r61, %r60;
	mul.wide.u32 	%rd29, %r61, 4;
	add.s64 	%rd30, %rd2, %rd29;
	ld.global.f32 	%f49, [%rd30];
	add.s32 	%r62, %r86, -3;
	abs.s32 	%r63, %r62;
	mul.wide.s32 	%rd31, %r63, 4;
	add.s64 	%rd32, %rd1, %rd31;
	ld.global.f32 	%f50, [%rd32];
	fma.rn.f32 	%f51, %f49, %f50, %f47;
	add.f32 	%f52, %f48, %f50;
	abs.s32 	%r64, %r48;
	mul.wide.u32 	%rd33, %r64, 4;
	add.s64 	%rd34, %rd2, %rd33;
	ld.global.f32 	%f53, [%rd34];
	abs.s32 	%r65, %r50;
	mul.wide.s32 	%rd35, %r65, 4;
	add.s64 	%rd36, %rd1, %rd35;
	ld.global.f32 	%f54, [%rd36];
	fma.rn.f32 	%f85, %f53, %f54, %f51;
	add.f32 	%f86, %f52, %f54;
	add.s32 	%r87, %r87, 8;
	add.s32 	%r86, %r86, -8;
	add.s32 	%r85, %r85, 8;
	setp.ne.s32 	%p4, %r85, 0;
	@%p4 bra 	$L__BB0_4;
	add.s32 	%r89, %r87, -3;
$L__BB0_6:
	setp.eq.s32 	%p5, %r4, 0;
	@%p5 bra 	$L__BB0_12;
	setp.lt.u32 	%p6, %r4, 4;
	@%p6 bra 	$L__BB0_9;
	abs.s32 	%r66, %r89;
	mul.wide.s32 	%rd37, %r66, 4;
	add.s64 	%rd38, %rd2, %rd37;
	ld.global.f32 	%f56, [%rd38];
	sub.s32 	%r67, %r1, %r89;
	abs.s32 	%r68, %r67;
	mul.wide.s32 	%rd39, %r68, 4;
	add.s64 	%rd40, %rd1, %rd39;
	ld.global.f32 	%f57, [%rd40];
	fma.rn.f32 	%f58, %f56, %f57, %f85;
	add.f32 	%f59, %f86, %f57;
	add.s32 	%r69, %r89, 1;
	abs.s32 	%r70, %r69;
	mul.wide.u32 	%rd41, %r70, 4;
	add.s64 	%rd42, %rd2, %rd41;
	ld.global.f32 	%f60, [%rd42];
	sub.s32 	%r71, %r1, %r69;
	abs.s32 	%r72, %r71;
	mul.wide.s32 	%rd43, %r72, 4;
	add.s64 	%rd44, %rd1, %rd43;
	ld.global.f32 	%f61, [%rd44];
	fma.rn.f32 	%f62, %f60, %f61, %f58;
	add.f32 	%f63, %f59, %f61;
	add.s32 	%r73, %r89, 2;
	abs.s32 	%r74, %r73;
	mul.wide.u32 	%rd45, %r74, 4;
	add.s64 	%rd46, %rd2, %rd45;
	ld.global.f32 	%f64, [%rd46];
	sub.s32 	%r75, %r1, %r73;
	abs.s32 	%r76, %r75;
	mul.wide.s32 	%rd47, %r76, 4;
	add.s64 	%rd48, %rd1, %rd47;
	ld.global.f32 	%f65, [%rd48];
	fma.rn.f32 	%f66, %f64, %f65, %f62;
	add.f32 	%f67, %f63, %f65;
	add.s32 	%r77, %r89, 3;
	abs.s32 	%r78, %r77;
	mul.wide.u32 	%rd49, %r78, 4;
	add.s64 	%rd50, %rd2, %rd49;
	ld.global.f32 	%f68, [%rd50];
	sub.s32 	%r79, %r1, %r77;
	abs.s32 	%r80, %r79;
	mul.wide.s32 	%rd51, %r80, 4;
	add.s64 	%rd52, %rd1, %rd51;
	ld.global.f32 	%f69, [%rd52];
	fma.rn.f32 	%f85, %f68, %f69, %f66;
	add.f32 	%f86, %f67, %f69;
	add.s32 	%r89, %r89, 4;
$L__BB0_9:
	and.b32  	%r81, %r3, 2;
	setp.eq.s32 	%p7, %r81, 0;
	@%p7 bra 	$L__BB0_12;
	sub.s32 	%r91, %r1, %r89;
	cvt.u16.u32 	%rs1, %r26;
	and.b16  	%rs2, %rs1, 1;
	mul.wide.u16 	%r82, %rs2, 2;
	neg.s32 	%r90, %r82;
$L__BB0_11:
	.pragma "nounroll";
	abs.s32 	%r83, %r89;
	mul.wide.s32 	%rd53, %r83, 4;
	add.s64 	%rd54, %rd2, %rd53;
	ld.global.f32 	%f70, [%rd54];
	abs.s32 	%r84, %r91;
	mul.wide.s32 	%rd55, %r84, 4;
	add.s64 	%rd56, %rd1, %rd55;
	ld.global.f32 	%f71, [%rd56];
	fma.rn.f32 	%f85, %f70, %f71, %f85;
	add.f32 	%f86, %f86, %f71;
	add.s32 	%r89, %r89, 1;
	add.s32 	%r91, %r91, -1;
	add.s32 	%r90, %r90, 1;
	setp.ne.s32 	%p8, %r90, 0;
	@%p8 bra 	$L__BB0_11;
$L__BB0_12:
	div.rn.f32 	%f72, %f85, %f86;
	mul.wide.s32 	%rd57, %r1, 4;
	add.s64 	%rd58, %rd2, %rd57;
	st.global.f32 	[%rd58], %f72;
$L__BB0_13:
	ret;

}


// ===== COMPILED SASS (sm_100) =====

	.target	sm_100

	.elftype	@"ET_EXEC"


//--------------------- .note.nv.tkinfo           --------------------------
	.section	.note.nv.tkinfo,"",@"SHT_NOTE"
	.sectionflags	@"SHF_NOTE_NV_TKINFO"
	.tkinfo
        /*0018*/ 	.word	0x00000002
        /*0030*/ 	.string	""
        /*0030*/ 	.string	"ptxas"
        /*0030*/ 	.string	"Cuda compilation tools, release 13.0, V13.0.88"
        /*0030*/ 	.string	"Build cuda_13.0.r13.0/compiler.36424714_0"
        /*0030*/ 	.string	"-arch sm_100 -m 64 "



//--------------------- .note.nv.cuinfo           --------------------------
	.section	.note.nv.cuinfo,"",@"SHT_NOTE"
	.sectionflags	@"SHF_NOTE_NV_CUINFO"
        /*0018*/ 	.short	0x0002
        /*001a*/ 	.short	0x0064
        /*001c*/ 	.short	0x0082
	.zero		2


//--------------------- .nv.info                  --------------------------
	.section	.nv.info,"",@"SHT_CUDA_INFO"
	.align	4


	//----- nvinfo : EIATTR_REGCOUNT
	.align		4
        /*0000*/ 	.byte	0x04, 0x2f
        /*0002*/ 	.short	(.L_1 - .L_0)
	.align		4
.L_0:
        /*0004*/ 	.word	index@(_Z10Filtre_gpuiiPfS_)
        /*0008*/ 	.word	0x00000020


	//----- nvinfo : EIATTR_FRAME_SIZE
	.align		4
.L_1:
        /*000c*/ 	.byte	0x04, 0x11
        /*000e*/ 	.short	(.L_3 - .L_2)
	.align		4
.L_2:
        /*0010*/ 	.word	index@($__internal_0_$__cuda_sm3x_div_rn_noftz_f32_slowpath)
        /*0014*/ 	.word	0x00000000


	//----- nvinfo : EIATTR_FRAME_SIZE
	.align		4
.L_3:
        /*0018*/ 	.byte	0x04, 0x11
        /*001a*/ 	.short	(.L_5 - .L_4)
	.align		4
.L_4:
        /*001c*/ 	.word	index@(_Z10Filtre_gpuiiPfS_)
        /*0020*/ 	.word	0x00000000


	//----- nvinfo : EIATTR_MIN_STACK_SIZE
	.align		4
.L_5:
        /*0024*/ 	.byte	0x04, 0x12
        /*0026*/ 	.short	(.L_7 - .L_6)
	.align		4
.L_6:
        /*0028*/ 	.word	index@(_Z10Filtre_gpuiiPfS_)
        /*002c*/ 	.word	0x00000000
.L_7:


//--------------------- .nv.compat                --------------------------
	.section	.nv.compat,"",@"SHT_CUDA_COMPAT_INFO"
	.align	4
        /*0000*/ 	.byte	0x02, 0x09, 0x00, 0x00, 0x02, 0x02, 0x01, 0x00, 0x02, 0x05, 0x05, 0x00, 0x03, 0x07, 0x01, 0x01
        /*0010*/ 	.byte	0x02, 0x03, 0x00, 0x00, 0x02, 0x06, 0x01, 0x00, 0x04, 0x0b, 0x08, 0x00, 0x01, 0x00, 0x00, 0x00
        /*0020*/ 	.byte	0x00, 0x00, 0x00, 0x00


//--------------------- .nv.info._Z10Filtre_gpuiiPfS_ --------------------------
	.section	.nv.info._Z10Filtre_gpuiiPfS_,"",@"SHT_CUDA_INFO"
	.sectionflags	@""
	.align	4


	//----- nvinfo : EIATTR_CUDA_API_VERSION
	.align		4
        /*0000*/ 	.byte	0x04, 0x37
        /*0002*/ 	.short	(.L_9 - .L_8)
.L_8:
        /*0004*/ 	.word	0x00000082


	//----- nvinfo : EIATTR_KPARAM_INFO
	.align		4
.L_9:
        /*0008*/ 	.byte	0x04, 0x17
        /*000a*/ 	.short	(.L_11 - .L_10)
.L_10:
        /*000c*/ 	.word	0x00000000
        /*0010*/ 	.short	0x0003
        /*0012*/ 	.short	0x0010
        /*0014*/ 	.byte	0x00, 0xf5, 0x21, 0x00


	//----- nvinfo : EIATTR_KPARAM_INFO
	.align		4
.L_11:
        /*0018*/ 	.byte	0x04, 0x17
        /*001a*/ 	.short	(.L_13 - .L_12)
.L_12:
        /*001c*/ 	.word	0x00000000
        /*0020*/ 	.short	0x0002
        /*0022*/ 	.short	0x0008
        /*0024*/ 	.byte	0x00, 0xf5, 0x21, 0x00


	//----- nvinfo : EIATTR_KPARAM_INFO
	.align		4
.L_13:
        /*0028*/ 	.byte	0x04, 0x17
        /*002a*/ 	.short	(.L_15 - .L_14)
.L_14:
        /*002c*/ 	.word	0x00000000
        /*0030*/ 	.short	0x0001
        /*0032*/ 	.short	0x0004
        /*0034*/ 	.byte	0x00, 0xf0, 0x11, 0x00


	//----- nvinfo : EIATTR_KPARAM_INFO
	.align		4
.L_15:
        /*0038*/ 	.byte	0x04, 0x17
        /*003a*/ 	.short	(.L_17 - .L_16)
.L_16:
        /*003c*/ 	.word	0x00000000
        /*0040*/ 	.short	0x0000
        /*0042*/ 	.short	0x0000
        /*0044*/ 	.byte	0x00, 0xf0, 0x11, 0x00


	//----- nvinfo : EIATTR_SPARSE_MMA_MASK
	.align		4
.L_17:
        /*0048*/ 	.byte	0x03, 0x50
        /*004a*/ 	.short	0x0000


	//----- nvinfo : EIATTR_MAXREG_COUNT
	.align		4
        /*004c*/ 	.byte	0x03, 0x1b
        /*004e*/ 	.short	0x00ff


	//----- nvinfo : EIATTR_MERCURY_ISA_VERSION
	.align		4
        /*0050*/ 	.byte	0x03, 0x5f
        /*0052*/ 	.short	0x0101


	//----- nvinfo : EIATTR_VRC_CTA_INIT_COUNT
	.align		4
        /*0054*/ 	.byte	0x02, 0x4a
	.zero		1
	.zero		1


	//----- nvinfo : EIATTR_EXIT_INSTR_OFFSETS
	.align		4
        /*0058*/ 	.byte	0x04, 0x1c
        /*005a*/ 	.short	(.L_19 - .L_18)


	//   ....[0]....
.L_18:
        /*005c*/ 	.word	0x00000070


	//   ....[1]....
        /*0060*/ 	.word	0x00000cb0


	//----- nvinfo : EIATTR_CRS_STACK_SIZE
	.align		4
.L_19:
        /*0064*/ 	.byte	0x04, 0x1e
        /*0066*/ 	.short	(.L_21 - .L_20)
.L_20:
        /*0068*/ 	.word	0x00000000


	//----- nvinfo : EIATTR_CBANK_PARAM_SIZE
	.align		4
.L_21:
        /*006c*/ 	.byte	0x03, 0x19
        /*006e*/ 	.short	0x0018


	//----- nvinfo : EIATTR_PARAM_CBANK
	.align		4
        /*0070*/ 	.byte	0x04, 0x0a
        /*0072*/ 	.short	(.L_23 - .L_22)
	.align		4
.L_22:
        /*0074*/ 	.word	index@(.nv.constant0._Z10Filtre_gpuiiPfS_)
        /*0078*/ 	.short	0x0380
        /*007a*/ 	.short	0x0018


	//----- nvinfo : EIATTR_SW_WAR
	.align		4
.L_23:
        /*007c*/ 	.byte	0x04, 0x36
        /*007e*/ 	.short	(.L_25 - .L_24)
.L_24:
        /*0080*/ 	.word	0x00000008
.L_25:


//--------------------- .nv.callgraph             --------------------------
	.section	.nv.callgraph,"",@"SHT_CUDA_CALLGRAPH"
	.align	4
	.sectionentsize	8
	.align		4
        /*0000*/ 	.word	0x00000000
	.align		4
        /*0004*/ 	.word	0xffffffff
	.align		4
        /*0008*/ 	.word	0x00000000
	.align		4
        /*000c*/ 	.word	0xfffffffe
	.align		4
        /*0010*/ 	.word	0x00000000
	.align		4
        /*0014*/ 	.word	0xfffffffd
	.align		4
        /*0018*/ 	.word	0x00000000
	.align		4
        /*001c*/ 	.word	0xfffffffc


//--------------------- .text._Z10Filtre_gpuiiPfS_ --------------------------
	.section	.text._Z10Filtre_gpuiiPfS_,"ax",@progbits
	.align	128
        .global         _Z10Filtre_gpuiiPfS_
        .type           _Z10Filtre_gpuiiPfS_,@function
        .size           _Z10Filtre_gpuiiPfS_,(.L_x_20 - _Z10Filtre_gpuiiPfS_)
        .other          _Z10Filtre_gpuiiPfS_,@"STO_CUDA_ENTRY STV_DEFAULT"
_Z10Filtre_gpuiiPfS_:
.text._Z10Filtre_gpuiiPfS_:
[----:B------:R-:W-:Y:S01]  /*0000*/  LDC R1, c[0x0][0x37c] ;  /* 0x0000df00ff017b82 */ /* 0x000fe20000000800 */
[----:B------:R-:W0:Y:S07]  /*0010*/  S2R R3, SR_TID.X ;  /* 0x0000000000037919 */ /* 0x000e2e0000002100 */
[----:B------:R-:W0:Y:S01]  /*0020*/  S2UR UR4, SR_CTAID.X ;  /* 0x00000000000479c3 */ /* 0x000e220000002500 */
[----:B------:R-:W1:Y:S07]  /*0030*/  LDCU UR5, c[0x0][0x380] ;  /* 0x00007000ff0577ac */ /* 0x000e6e0008000800 */
[----:B------:R-:W0:Y:S02]  /*0040*/  LDC R0, c[0x0][0x360] ;  /* 0x0000d800ff007b82 */ /* 0x000e240000000800 */
[----:B0-----:R-:W-:-:S05]  /*0050*/  IMAD R0, R0, UR4, R3 ;  /* 0x0000000400007c24 */ /* 0x001fca000f8e0203 */
[----:B-1----:R-:W-:-:S13]  /*0060*/  ISETP.GE.AND P0, PT, R0, UR5, PT ;  /* 0x0000000500007c0c */ /* 0x002fda000bf06270 */
[----:B------:R-:W-:Y:S05]  /*0070*/  @P0 EXIT ;  /* 0x000000000000094d */ /* 0x000fea0003800000 */
[----:B------:R-:W0:Y:S01]  /*0080*/  LDCU UR10, c[0x0][0x384] ;  /* 0x00007080ff0a77ac */ /* 0x000e220008000800 */
[----:B------:R-:W-:Y:S01]  /*0090*/  BSSY.RECONVERGENT B0, `(.L_x_0) ;  /* 0x00000b1000007945 */ /* 0x000fe20003800200 */
[----:B------:R-:W-:Y:S01]  /*00a0*/  IMAD.MOV.U32 R21, RZ, RZ, RZ ;  /* 0x000000ffff157224 */ /* 0x000fe200078e00ff */
[----:B------:R-:W1:Y:S01]  /*00b0*/  LDCU.64 UR8, c[0x0][0x358] ;  /* 0x00006b00ff0877ac */ /* 0x000e620008000a00 */
[C---:B0-----:R-:W-:Y:S02]  /*00c0*/  VIADD R3, R0.reuse, -UR10 ;  /* 0x8000000a00037c36 */ /* 0x041fe40008000000 */
[----:B------:R-:W-:-:S05]  /*00d0*/  VIADD R2, R0, UR10 ;  /* 0x0000000a00027c36 */ /* 0x000fca0008000000 */
[----:B------:R-:W-:Y:S01]  /*00e0*/  ISETP.GE.AND P0, PT, R3, R2, PT ;  /* 0x000000020300720c */ /* 0x000fe20003f06270 */
[----:B------:R-:W-:-:S12]  /*00f0*/  HFMA2 R2, -RZ, RZ, 0, 0 ;  /* 0x00000000ff027431 */ /* 0x000fd800000001ff */
[----:B-1----:R-:W-:Y:S05]  /*0100*/  @P0 BRA `(.L_x_1) ;  /* 0x0000000800a40947 */ /* 0x002fea0003800000 */
[----:B------:R-:W-:Y:S01]  /*0110*/  USHF.L.U32 UR5, UR10, 0x1, URZ ;  /* 0x000000010a057899 */ /* 0x000fe200080006ff */
[----:B------:R-:W-:Y:S01]  /*0120*/  MOV R21, RZ ;  /* 0x000000ff00157202 */ /* 0x000fe20000000f00 */
[----:B------:R-:W-:Y:S02]  /*0130*/  IMAD.MOV.U32 R2, RZ, RZ, RZ ;  /* 0x000000ffff027224 */ /* 0x000fe400078e00ff */
[----:B------:R-:W-:Y:S02]  /*0140*/  UIADD3 UR4, UPT, UPT, UR5, -0x1, URZ ;  /* 0xffffffff05047890 */ /* 0x000fe4000fffe0ff */
[----:B------:R-:W-:Y:S02]  /*0150*/  ULOP3.LUT UR6, UR5, 0x6, URZ, 0xc0, !UPT ;  /* 0x0000000605067892 */ /* 0x000fe4000f8ec0ff */
[----:B------:R-:W-:-:S09]  /*0160*/  UISETP.GE.U32.AND UP0, UPT, UR4, 0x7, UPT ;  /* 0x000000070400788c */ /* 0x000fd2000bf06070 */
[----:B------:R-:W-:Y:S05]  /*0170*/  BRA.U !UP0, `(.L_x_2) ;  /* 0x0000000508787547 */ /* 0x000fea000b800000 */
[----:B------:R-:W0:Y:S01]  /*0180*/  LDC.64 R12, c[0x0][0x388] ;  /* 0x0000e200ff0c7b82 */ /* 0x000e220000000a00 */
[----:B------:R-:W-:Y:S01]  /*0190*/  UIADD3 UR7, UPT, UPT, UR10, -0x3, URZ ;  /* 0xfffffffd0a077890 */ /* 0x000fe2000fffe0ff */
[----:B------:R-:W-:Y:S01]  /*01a0*/  IADD3 R3, PT, PT, R3, 0x3, RZ ;  /* 0x0000000303037810 */ /* 0x000fe20007ffe0ff */
[----:B------:R-:W-:Y:S01]  /*01b0*/  ULOP3.LUT UR4, UR5, 0xfffffff8, URZ, 0xc0, !UPT ;  /* 0xfffffff805047892 */ /* 0x000fe2000f8ec0ff */
[----:B------:R-:W-:-:S03]  /*01c0*/  IMAD.MOV.U32 R21, RZ, RZ, RZ ;  /* 0x000000ffff157224 */ /* 0x000fc600078e00ff */
[----:B------:R-:W-:Y:S01]  /*01d0*/  MOV R4, UR7 ;  /* 0x0000000700047c02 */ /* 0x000fe20008000f00 */
[----:B------:R-:W1:Y:S01]  /*01e0*/  LDC.64 R14, c[0x0][0x390] ;  /* 0x0000e400ff0e7b82 */ /* 0x000e620000000a00 */
[----:B------:R-:W-:-:S12]  /*01f0*/  UIADD3 UR4, UPT, UPT, -UR4, URZ, URZ ;  /* 0x000000ff04047290 */ /* 0x000fd8000fffe1ff */
.L_x_3:
[C---:B------:R-:W-:Y:S01]  /*0200*/  VIADD R5, R3.reuse, 0xfffffffd ;  /* 0xfffffffd03057836 */ /* 0x040fe20000000000 */
[----:B------:R-:W-:Y:S02]  /*0210*/  IABS R11, R3 ;  /* 0x00000003000b7213 */ /* 0x000fe40000000000 */
[----:B------:R-:W-:Y:S02]  /*0220*/  IABS R7, R4 ;  /* 0x0000000400077213 */ /* 0x000fe40000000000 */
[----:B------:R-:W-:Y:S01]  /*0230*/  IABS R9, R5 ;  /* 0x0000000500097213 */ /* 0x000fe20000000000 */
[----:B------:R-:W-:Y:S01]  /*0240*/  VIADD R16, R3, 0xfffffffe ;  /* 0xfffffffe03107836 */ /* 0x000fe20000000000 */
[C---:B------:R-:W-:Y:S01]  /*0250*/  IADD3 R5, PT, PT, R4.reuse, 0x3, RZ ;  /* 0x0000000304057810 */ /* 0x040fe20007ffe0ff */
[--C-:B0-----:R-:W-:Y:S01]  /*0260*/  IMAD.WIDE.U32 R10, R11, 0x4, R12.reuse ;  /* 0x000000040b0a7825 */ /* 0x101fe200078e000c */
[----:B------:R-:W-:Y:S02]  /*0270*/  IADD3 R17, PT, PT, R4, 0x2, RZ ;  /* 0x0000000204117810 */ /* 0x000fe40007ffe0ff */
[----:B------:R-:W-:Y:S01]  /*0280*/  IABS R29, R5 ;  /* 0x00000005001d7213 */ /* 0x000fe20000000000 */
[----:B------:R-:W-:Y:S01]  /*0290*/  VIADD R5, R3, 0xffffffff ;  /* 0xffffffff03057836 */ /* 0x000fe20000000000 */
[----:B------:R-:W-:Y:S01]  /*02a0*/  IABS R27, R16 ;  /* 0x00000010001b7213 */ /* 0x000fe20000000000 */
[----:B------:R-:W-:Y:S01]  /*02b0*/  IMAD.WIDE R8, R9, 0x4, R12 ;  /* 0x0000000409087825 */ /* 0x000fe200078e020c */
[----:B------:R-:W-:Y:S01]  /*02c0*/  IABS R19, R17 ;  /* 0x0000001100137213 */ /* 0x000fe20000000000 */
[----:B------:R0:W2:Y:S01]  /*02d0*/  LDG.E R10, desc[UR8][R10.64] ;  /* 0x000000080a0a7981 */ /* 0x0000a2000c1e1900 */
[----:B------:R-:W-:Y:S01]  /*02e0*/  IABS R17, R5 ;  /* 0x0000000500117213 */ /* 0x000fe20000000000 */
[----:B------:R-:W-:-:S02]  /*02f0*/  VIADD R5, R3, 0x1 ;  /* 0x0000000103057836 */ /* 0x000fc40000000000 */
[----:B------:R-:W-:Y:S01]  /*0300*/  IMAD.WIDE.U32 R26, R27, 0x4, R12 ;  /* 0x000000041b1a7825 */ /* 0x000fe200078e000c */
[----:B------:R3:W4:Y:S02]  /*0310*/  LDG.E R25, desc[UR8][R8.64] ;  /* 0x0000000808197981 */ /* 0x000724000c1e1900 */
[----:B------:R-:W-:Y:S01]  /*0320*/  IABS R5, R5 ;  /* 0x0000000500057213 */ /* 0x000fe20000000000 */
[--C-:B-1----:R-:W-:Y:S01]  /*0330*/  IMAD.WIDE R6, R7, 0x4, R14.reuse ;  /* 0x0000000407067825 */ /* 0x102fe200078e020e */
[----:B------:R1:W5:Y:S01]  /*0340*/  LDG.E R22, desc[UR8][R26.64] ;  /* 0x000000081a167981 */ /* 0x000362000c1e1900 */
[----:B0-----:R-:W-:Y:S02]  /*0350*/  IADD3 R11, PT, PT, R4, 0x1, RZ ;  /* 0x00000001040b7810 */ /* 0x001fe40007ffe0ff */
[----:B------:R-:W-:Y:S02]  /*0360*/  IMAD.WIDE R18, R19, 0x4, R14 ;  /* 0x0000000413127825 */ /* 0x000fe400078e020e */
[----:B------:R0:W2:Y:S02]  /*0370*/  LDG.E R7, desc[UR8][R6.64] ;  /* 0x0000000806077981 */ /* 0x0000a4000c1e1900 */
[----:B------:R-:W-:Y:S01]  /*0380*/  VIADD R24, R3, 0x2 ;  /* 0x0000000203187836 */ /* 0x000fe20000000000 */
[----:B---3--:R-:W-:-:S02]  /*0390*/  IABS R9, R11 ;  /* 0x0000000b00097213 */ /* 0x008fc40000000000 */
[----:B-1----:R-:W-:Y:S01]  /*03a0*/  MOV R27, R5 ;  /* 0x00000005001b7202 */ /* 0x002fe20000000f00 */
[----:B------:R-:W-:Y:S01]  /*03b0*/  VIADD R5, R4, 0xfffffffe ;  /* 0xfffffffe04057836 */ /* 0x000fe20000000000 */
[----:B------:R1:W5:Y:S01]  /*03c0*/  LDG.E R11, desc[UR8][R18.64] ;  /* 0x00000008120b7981 */ /* 0x000362000c1e1900 */
[----:B------:R-:W-:-:S04]  /*03d0*/  IMAD.WIDE R28, R29, 0x4, R14 ;  /* 0x000000041d1c7825 */ /* 0x000fc800078e020e */
[----:B------:R-:W-:Y:S01]  /*03e0*/  IMAD.WIDE.U32 R16, R17, 0x4, R12 ;  /* 0x0000000411107825 */ /* 0x000fe200078e000c */
[C---:B0-----:R-:W-:Y:S01]  /*03f0*/  IADD3 R6, PT, PT, R4.reuse, -0x1, RZ ;  /* 0xffffffff04067810 */ /* 0x041fe20007ffe0ff */
[----:B------:R0:W4:Y:S01]  /*0400*/  LDG.E R23, desc[UR8][R28.64] ;  /* 0x000000081c177981 */ /* 0x000122000c1e1900 */
[----:B------:R-:W-:Y:S02]  /*0410*/  IABS R5, R5 ;  /* 0x0000000500057213 */ /* 0x000fe40000000000 */
[----:B-1----:R-:W-:Y:S01]  /*0420*/  IABS R19, R24 ;  /* 0x0000001800137213 */ /* 0x002fe20000000000 */
[----:B------:R-:W-:Y:S01]  /*0430*/  IMAD.WIDE R8, R9, 0x4, R14 ;  /* 0x0000000409087825 */ /* 0x000fe200078e020e */
[----:B------:R1:W3:Y:S01]  /*0440*/  LDG.E R20, desc[UR8][R16.64] ;  /* 0x0000000810147981 */ /* 0x0002e2000c1e1900 */
[----:B------:R-:W-:Y:S02]  /*0450*/  IADD3 R24, PT, PT, R4, -0x3, RZ ;  /* 0xfffffffd04187810 */ /* 0x000fe40007ffe0ff */
[----:B0-----:R-:W-:-:S02]  /*0460*/  IABS R29, R6 ;  /* 0x00000006001d7213 */ /* 0x001fc40000000000 */
[----:B------:R-:W3:Y:S01]  /*0470*/  LDG.E R9, desc[UR8][R8.64] ;  /* 0x0000000808097981 */ /* 0x000ee2000c1e1900 */
[----:B------:R-:W-:Y:S01]  /*0480*/  IADD3 R6, PT, PT, R3, 0x3, RZ ;  /* 0x0000000303067810 */ /* 0x000fe20007ffe0ff */
[----:B-1----:R-:W-:-:S04]  /*0490*/  IMAD.WIDE.U32 R16, R27, 0x4, R12 ;  /* 0x000000041b107825 */ /* 0x002fc800078e000c */
[----:B------:R-:W-:Y:S01]  /*04a0*/  IMAD.WIDE.U32 R26, R19, 0x4, R12 ;  /* 0x00000004131a7825 */ /* 0x000fe200078e000c */
[----:B------:R-:W-:Y:S01]  /*04b0*/  IABS R18, R6 ;  /* 0x0000000600127213 */ /* 0x000fe20000000000 */
[----:B------:R0:W2:Y:S02]  /*04c0*/  LDG.E R8, desc[UR8][R16.64] ;  /* 0x0000000810087981 */ /* 0x0000a4000c1e1900 */
[----:B------:R-:W-:Y:S02]  /*04d0*/  IMAD.MOV.U32 R19, RZ, RZ, R5 ;  /* 0x000000ffff137224 */ /* 0x000fe400078e0005 */
[----:B------:R1:W2:Y:S01]  /*04e0*/  LDG.E R6, desc[UR8][R26.64] ;  /* 0x000000081a067981 */ /* 0x0002a2000c1e1900 */
[----:B------:R-:W-:-:S04]  /*04f0*/  IMAD.WIDE R28, R29, 0x4, R14 ;  /* 0x000000041d1c7825 */ /* 0x000fc800078e020e */
[----:B0-----:R-:W-:Y:S01]  /*0500*/  IMAD.WIDE R16, R19, 0x4, R14 ;  /* 0x0000000413107825 */ /* 0x001fe200078e020e */
[----:B------:R-:W2:Y:S01]  /*0510*/  LDG.E R5, desc[UR8][R28.64] ;  /* 0x000000081c057981 */ /* 0x000ea2000c1e1900 */
[----:B-1----:R-:W-:Y:S02]  /*0520*/  IABS R27, R24 ;  /* 0x00000018001b7213 */ /* 0x002fe40000000000 */
[----:B------:R-:W-:Y:S01]  /*0530*/  IMAD.WIDE.U32 R18, R18, 0x4, R12 ;  /* 0x0000000412127825 */ /* 0x000fe200078e000c */
[----:B------:R0:W2:Y:S03]  /*0540*/  LDG.E R24, desc[UR8][R16.64] ;  /* 0x0000000810187981 */ /* 0x0000a6000c1e1900 */
[----:B------:R-:W-:Y:S01]  /*0550*/  IMAD.WIDE R26, R27, 0x4, R14 ;  /* 0x000000041b1a7825 */ /* 0x000fe200078e020e */
[----:B------:R1:W2:Y:S05]  /*0560*/  LDG.E R28, desc[UR8][R18.64] ;  /* 0x00000008121c7981 */ /* 0x0002aa000c1e1900 */
[----:B------:R-:W2:Y:S01]  /*0570*/  LDG.E R27, desc[UR8][R26.64] ;  /* 0x000000081a1b7981 */ /* 0x000ea2000c1e1900 */
[----:B0-----:R-:W-:Y:S01]  /*0580*/  VIADD R16, R3, 0x4 ;  /* 0x0000000403107836 */ /* 0x001fe20000000000 */
[----:B------:R-:W-:-:S04]  /*0590*/  IADD3 R17, PT, PT, R4, -0x4, RZ ;  /* 0xfffffffc04117810 */ /* 0x000fc80007ffe0ff */
[----:B------:R-:W-:Y:S02]  /*05a0*/  IABS R29, R16 ;  /* 0x00000010001d7213 */ /* 0x000fe40000000000 */
[----:B-1----:R-:W-:-:S03]  /*05b0*/  IABS R19, R17 ;  /* 0x0000001100137213 */ /* 0x002fc60000000000 */
[----:B------:R-:W-:-:S04]  /*05c0*/  IMAD.WIDE.U32 R16, R29, 0x4, R12 ;  /* 0x000000041d107825 */ /* 0x000fc800078e000c */
[----:B------:R-:W-:Y:S02]  /*05d0*/  IMAD.WIDE R18, R19, 0x4, R14 ;  /* 0x0000000413127825 */ /* 0x000fe400078e020e */
[----:B------:R-:W2:Y:S04]  /*05e0*/  LDG.E R16, desc[UR8][R16.64] ;  /* 0x0000000810107981 */ /* 0x000ea8000c1e1900 */
[----:B------:R-:W2:Y:S01]  /*05f0*/  LDG.E R19, desc[UR8][R18.64] ;  /* 0x0000000812137981 */ /* 0x000ea2000c1e1900 */
[----:B------:R-:W-:-:S04]  /*0600*/  UIADD3 UR4, UPT, UPT, UR4, 0x8, URZ ;  /* 0x0000000804047890 */ /* 0x000fc8000fffe0ff */
[----:B------:R-:W-:Y:S01]  /*0610*/  UISETP.NE.AND UP0, UPT, UR4, URZ, UPT ;  /* 0x000000ff0400728c */ /* 0x000fe2000bf05270 */
[----:B------:R-:W-:Y:S01]  /*0620*/  VIADD R3, R3, 0x8 ;  /* 0x0000000803037836 */ /* 0x000fe20000000000 */
[----:B------:R-:W-:Y:S01]  /*0630*/  IADD3 R4, PT, PT, R4, -0x8, RZ ;  /* 0xfffffff804047810 */ /* 0x000fe20007ffe0ff */
[----:B----4-:R-:W-:Y:S01]  /*0640*/  FFMA R25, R25, R23, R2 ;  /* 0x0000001719197223 */ /* 0x010fe20000000002 */
[----:B------:R-:W-:-:S03]  /*0650*/  FADD R2, R23, R21 ;  /* 0x0000001517027221 */ /* 0x000fc60000000000 */
[----:B-----5:R-:W-:Y:S01]  /*0660*/  FFMA R25, R22, R11, R25 ;  /* 0x0000000b16197223 */ /* 0x020fe20000000019 */
[----:B------:R-:W-:-:S03]  /*0670*/  FADD R2, R2, R11 ;  /* 0x0000000b02027221 */ /* 0x000fc60000000000 */
[----:B---3--:R-:W-:Y:S01]  /*0680*/  FFMA R25, R20, R9, R25 ;  /* 0x0000000914197223 */ /* 0x008fe20000000019 */
[----:B------:R-:W-:-:S03]  /*0690*/  FADD R2, R2, R9 ;  /* 0x0000000902027221 */ /* 0x000fc60000000000 */
[----:B--2---:R-:W-:Y:S01]  /*06a0*/  FFMA R25, R10, R7, R25 ;  /* 0x000000070a197223 */ /* 0x004fe20000000019 */
[----:B------:R-:W-:-:S03]  /*06b0*/  FADD R2, R2, R7 ;  /* 0x0000000702027221 */ /* 0x000fc60000000000 */
[----:B------:R-:W-:Y:S01]  /*06c0*/  FFMA R25, R8, R5, R25 ;  /* 0x0000000508197223 */ /* 0x000fe20000000019 */
[----:B------:R-:W-:-:S03]  /*06d0*/  FADD R5, R2, R5 ;  /* 0x0000000502057221 */ /* 0x000fc60000000000 */
[----:B------:R-:W-:Y:S01]  /*06e0*/  FFMA R25, R6, R24, R25 ;  /* 0x0000001806197223 */ /* 0x000fe20000000019 */
[----:B------:R-:W-:-:S03]  /*06f0*/  FADD R24, R5, R24 ;  /* 0x0000001805187221 */ /* 0x000fc60000000000 */
[----:B------:R-:W-:Y:S01]  /*0700*/  FFMA R25, R28, R27, R25 ;  /* 0x0000001b1c197223 */ /* 0x000fe20000000019 */
[----:B------:R-:W-:-:S03]  /*0710*/  FADD R24, R24, R27 ;  /* 0x0000001b18187221 */ /* 0x000fc60000000000 */
[----:B------:R-:W-:Y:S01]  /*0720*/  FFMA R2, R16, R19, R25 ;  /* 0x0000001310027223 */ /* 0x000fe20000000019 */
[----:B------:R-:W-:Y:S01]  /*0730*/  FADD R21, R24, R19 ;  /* 0x0000001318157221 */ /* 0x000fe20000000000 */
[----:B------:R-:W-:Y:S06]  /*0740*/  BRA.U UP0, `(.L_x_3) ;  /* 0xfffffff900ac7547 */ /* 0x000fec000b83ffff */
[----:B------:R-:W-:-:S07]  /*0750*/  VIADD R3, R3, 0xfffffffd ;  /* 0xfffffffd03037836 */ /* 0x000fce0000000000 */
.L_x_2:
[----:B------:R-:W-:-:S09]  /*0760*/  UISETP.NE.AND UP0, UPT, UR6, URZ, UPT ;  /* 0x000000ff0600728c */ /* 0x000fd2000bf05270 */
[----:B------:R-:W-:Y:S05]  /*0770*/  BRA.U !UP0, `(.L_x_1) ;  /* 0x0000000508087547 */ /* 0x000fea000b800000 */
[----:B------:R-:W-:Y:S02]  /*0780*/  UISETP.GE.U32.AND UP0, UPT, UR6, 0x4, UPT ;  /* 0x000000040600788c */ /* 0x000fe4000bf06070 */
[----:B------:R-:W-:-:S07]  /*0790*/  ULOP3.LUT UP1, URZ, UR5, 0x2, URZ, 0xc0, !UPT ;  /* 0x0000000205ff7892 */ /* 0x000fce000f82c0ff */
[----:B------:R-:W-:Y:S05]  /*07a0*/  BRA.U !UP0, `(.L_x_4) ;  /* 0x0000000108a87547 */ /* 0x000fea000b800000 */
[----:B------:R-:W0:Y:S01]  /*07b0*/  LDC.64 R6, c[0x0][0x388] ;  /* 0x0000e200ff067b82 */ /* 0x000e220000000a00 */
[C---:B------:R-:W-:Y:S01]  /*07c0*/  IADD3 R17, PT, PT, R3.reuse, 0x1, RZ ;  /* 0x0000000103117810 */ /* 0x040fe20007ffe0ff */
[C---:B------:R-:W-:Y:S01]  /*07d0*/  IMAD.IADD R8, R0.reuse, 0x1, -R3 ;  /* 0x0000000100087824 */ /* 0x040fe200078e0a03 */
[----:B------:R-:W-:Y:S02]  /*07e0*/  IABS R9, R3 ;  /* 0x0000000300097213 */ /* 0x000fe40000000000 */
[----:B------:R-:W-:Y:S02]  /*07f0*/  IABS R15, R17 ;  /* 0x00000011000f7213 */ /* 0x000fe40000000000 */
[----:B------:R-:W-:Y:S01]  /*0800*/  IABS R13, R8 ;  /* 0x00000008000d7213 */ /* 0x000fe20000000000 */
[----:B------:R-:W1:Y:S01]  /*0810*/  LDC.64 R4, c[0x0][0x390] ;  /* 0x0000e400ff047b82 */ /* 0x000e620000000a00 */
[C---:B------:R-:W-:Y:S01]  /*0820*/  IADD3 R19, PT, PT, R3.reuse, 0x2, RZ ;  /* 0x0000000203137810 */ /* 0x040fe20007ffe0ff */
[----:B------:R-:W-:Y:S01]  /*0830*/  IMAD.IADD R17, R0, 0x1, -R17 ;  /* 0x0000000100117824 */ /* 0x000fe200078e0a11 */
[----:B------:R-:W-:-:S03]  /*0840*/  IADD3 R23, PT, PT, R3, 0x3, RZ ;  /* 0x0000000303177810 */ /* 0x000fc60007ffe0ff */
[----:B------:R-:W-:Y:S02]  /*0850*/  IMAD.IADD R16, R0, 0x1, -R19 ;  /* 0x0000000100107824 */ /* 0x000fe400078e0a13 */
[----:B0-----:R-:W-:-:S04]  /*0860*/  IMAD.WIDE R8, R9, 0x4, R6 ;  /* 0x0000000409087825 */ /* 0x001fc800078e0206 */
[----:B------:R-:W-:Y:S01]  /*0870*/  IMAD.WIDE.U32 R14, R15, 0x4, R6 ;  /* 0x000000040f0e7825 */ /* 0x000fe200078e0006 */
[----:B------:R0:W2:Y:S03]  /*0880*/  LDG.E R11, desc[UR8][R8.64] ;  /* 0x00000008080b7981 */ /* 0x0000a6000c1e1900 */
[----:B-1----:R-:W-:Y:S01]  /*0890*/  IMAD.WIDE R12, R13, 0x4, R4 ;  /* 0x000000040d0c7825 */ /* 0x002fe200078e0204 */
[----:B------:R1:W3:Y:S05]  /*08a0*/  LDG.E R10, desc[UR8][R14.64] ;  /* 0x000000080e0a7981 */ /* 0x0002ea000c1e1900 */
[----:B------:R4:W2:Y:S01]  /*08b0*/  LDG.E R12, desc[UR8][R12.64] ;  /* 0x000000080c0c7981 */ /* 0x0008a2000c1e1900 */
[----:B0-----:R-:W-:-:S02]  /*08c0*/  IABS R9, R17 ;  /* 0x0000001100097213 */ /* 0x001fc40000000000 */
[----:B------:R-:W-:Y:S02]  /*08d0*/  IADD3 R17, PT, PT, R0, -R23, RZ ;  /* 0x8000001700117210 */ /* 0x000fe40007ffe0ff */
[----:B-1----:R-:W-:Y:S02]  /*08e0*/  IABS R15, R19 ;  /* 0x00000013000f7213 */ /* 0x002fe40000000000 */
[----:B------:R-:W-:Y:S02]  /*08f0*/  IABS R19, R23 ;  /* 0x0000001700137213 */ /* 0x000fe40000000000 */
[----:B------:R-:W-:Y:S02]  /*0900*/  IABS R23, R17 ;  /* 0x0000001100177213 */ /* 0x000fe40000000000 */
[----:B----4-:R-:W-:Y:S01]  /*0910*/  IABS R13, R16 ;  /* 0x00000010000d7213 */ /* 0x010fe20000000000 */
[----:B------:R-:W-:-:S04]  /*0920*/  IMAD.WIDE R16, R9, 0x4, R4 ;  /* 0x0000000409107825 */ /* 0x000fc800078e0204 */
[----:B------:R-:W-:Y:S02]  /*0930*/  IMAD.WIDE.U32 R14, R15, 0x4, R6 ;  /* 0x000000040f0e7825 */ /* 0x000fe400078e0006 */
[----:B------:R-:W3:Y:S02]  /*0940*/  LDG.E R17, desc[UR8][R16.64] ;  /* 0x0000000810117981 */ /* 0x000ee4000c1e1900 */
[----:B------:R-:W-:Y:S02]  /*0950*/  IMAD.WIDE R8, R13, 0x4, R4 ;  /* 0x000000040d087825 */ /* 0x000fe400078e0204 */
[----:B------:R-:W4:Y:S02]  /*0960*/  LDG.E R15, desc[UR8][R14.64] ;  /* 0x000000080e0f7981 */ /* 0x000f24000c1e1900 */
[----:B------:R-:W-:Y:S02]  /*0970*/  IMAD.WIDE.U32 R6, R19, 0x4, R6 ;  /* 0x0000000413067825 */ /* 0x000fe400078e0006 */
[----:B------:R-:W4:Y:S02]  /*0980*/  LDG.E R9, desc[UR8][R8.64] ;  /* 0x0000000808097981 */ /* 0x000f24000c1e1900 */
[----:B------:R-:W-:-:S02]  /*0990*/  IMAD.WIDE R4, R23, 0x4, R4 ;  /* 0x0000000417047825 */ /* 0x000fc400078e0204 */
[----:B------:R-:W5:Y:S04]  /*09a0*/  LDG.E R7, desc[UR8][R6.64] ;  /* 0x0000000806077981 */ /* 0x000f68000c1e1900 */
[----:B------:R-:W5:Y:S01]  /*09b0*/  LDG.E R5, desc[UR8][R4.64] ;  /* 0x0000000804057981 */ /* 0x000f62000c1e1900 */
[----:B------:R-:W-:Y:S02]  /*09c0*/  VIADD R3, R3, 0x4 ;  /* 0x0000000403037836 */ /* 0x000fe40000000000 */
[----:B--2---:R-:W-:Y:S01]  /*09d0*/  FFMA R11, R11, R12, R2 ;  /* 0x0000000c0b0b7223 */ /* 0x004fe20000000002 */
[----:B------:R-:W-:-:S03]  /*09e0*/  FADD R12, R21, R12 ;  /* 0x0000000c150c7221 */ /* 0x000fc60000000000 */
[----:B---3--:R-:W-:Y:S01]  /*09f0*/  FFMA R10, R10, R17, R11 ;  /* 0x000000110a0a7223 */ /* 0x008fe2000000000b */
[----:B------:R-:W-:-:S03]  /*0a00*/  FADD R12, R12, R17 ;  /* 0x000000110c0c7221 */ /* 0x000fc60000000000 */
[----:B----4-:R-:W-:Y:S01]  /*0a10*/  FFMA R10, R15, R9, R10 ;  /* 0x000000090f0a7223 */ /* 0x010fe2000000000a */
[----:B------:R-:W-:-:S03]  /*0a20*/  FADD R12, R12, R9 ;  /* 0x000000090c0c7221 */ /* 0x000fc60000000000 */
[----:B-----5:R-:W-:Y:S01]  /*0a30*/  FFMA R2, R7, R5, R10 ;  /* 0x0000000507027223 */ /* 0x020fe2000000000a */
[----:B------:R-:W-:-:S07]  /*0a40*/  FADD R21, R12, R5 ;  /* 0x000000050c157221 */ /* 0x000fce0000000000 */
.L_x_4:
[----:B------:R-:W-:Y:S05]  /*0a50*/  BRA.U !UP1, `(.L_x_1) ;  /* 0x0000000109507547 */ /* 0x000fea000b800000 */
[----:B------:R-:W0:Y:S01]  /*0a60*/  LDCU.U16 UR4, c[0x0][0x384] ;  /* 0x00007080ff0477ac */ /* 0x000e220008000400 */
[----:B------:R-:W1:Y:S01]  /*0a70*/  LDC.64 R4, c[0x0][0x388] ;  /* 0x0000e200ff047b82 */ /* 0x000e620000000a00 */
[----:B------:R-:W-:-:S07]  /*0a80*/  IADD3 R12, PT, PT, R0, -R3, RZ ;  /* 0x80000003000c7210 */ /* 0x000fce0007ffe0ff */
[----:B------:R-:W2:Y:S01]  /*0a90*/  LDC.64 R6, c[0x0][0x390] ;  /* 0x0000e400ff067b82 */ /* 0x000ea20000000a00 */
[----:B0-----:R-:W-:-:S04]  /*0aa0*/  USHF.L.U32 UR4, UR4, 0x1, URZ ;  /* 0x0000000104047899 */ /* 0x001fc800080006ff */
[----:B------:R-:W-:-:S04]  /*0ab0*/  ULOP3.LUT UR4, UR4, 0x2, URZ, 0xe2, !UPT ;  /* 0x0000000204047892 */ /* 0x000fc8000f8ee2ff */
[----:B------:R-:W-:-:S12]  /*0ac0*/  UIADD3 UR4, UPT, UPT, -UR4, URZ, URZ ;  /* 0x000000ff04047290 */ /* 0x000fd8000fffe1ff */
.L_x_5:
[----:B------:R-:W-:Y:S02]  /*0ad0*/  IABS R9, R3 ;  /* 0x0000000300097213 */ /* 0x000fe40000000000 */
[----:B------:R-:W-:-:S03]  /*0ae0*/  IABS R11, R12 ;  /* 0x0000000c000b7213 */ /* 0x000fc60000000000 */
[----:B-1----:R-:W-:-:S04]  /*0af0*/  IMAD.WIDE R8, R9, 0x4, R4 ;  /* 0x0000000409087825 */ /* 0x002fc800078e0204 */
[----:B--2---:R-:W-:Y:S02]  /*0b00*/  IMAD.WIDE R10, R11, 0x4, R6 ;  /* 0x000000040b0a7825 */ /* 0x004fe400078e0206 */
[----:B------:R-:W2:Y:S04]  /*0b10*/  LDG.E R9, desc[UR8][R8.64] ;  /* 0x0000000808097981 */ /* 0x000ea8000c1e1900 */
[----:B------:R-:W2:Y:S01]  /*0b20*/  LDG.E R10, desc[UR8][R10.64] ;  /* 0x000000080a0a7981 */ /* 0x000ea2000c1e1900 */
[----:B------:R-:W-:Y:S01]  /*0b30*/  UIADD3 UR4, UPT, UPT, UR4, 0x1, URZ ;  /* 0x0000000104047890 */ /* 0x000fe2000fffe0ff */
[----:B------:R-:W-:Y:S01]  /*0b40*/  VIADD R3, R3, 0x1 ;  /* 0x0000000103037836 */ /* 0x000fe20000000000 */
[----:B------:R-:W-:Y:S02]  /*0b50*/  IADD3 R12, PT, PT, R12, -0x1, RZ ;  /* 0xffffffff0c0c7810 */ /* 0x000fe40007ffe0ff */
[----:B------:R-:W-:Y:S01]  /*0b60*/  UISETP.NE.AND UP0, UPT, UR4, URZ, UPT ;  /* 0x000000ff0400728c */ /* 0x000fe2000bf05270 */
[----:B--2---:R-:W-:Y:S01]  /*0b70*/  FFMA R2, R9, R10, R2 ;  /* 0x0000000a09027223 */ /* 0x004fe20000000002 */
[----:B------:R-:W-:-:S07]  /*0b80*/  FADD R21, R10, R21 ;  /* 0x000000150a157221 */ /* 0x000fce0000000000 */
[----:B------:R-:W-:Y:S05]  /*0b90*/  BRA.U UP0, `(.L_x_5) ;  /* 0xfffffffd00cc7547 */ /* 0x000fea000b83ffff */
.L_x_1:
[----:B------:R-:W-:Y:S05]  /*0ba0*/  BSYNC.RECONVERGENT B0 ;  /* 0x0000000000007941 */ /* 0x000fea0003800200 */
.L_x_0:
[----:B------:R-:W0:Y:S01]  /*0bb0*/  MUFU.RCP R4, R21 ;  /* 0x0000001500047308 */ /* 0x000e220000001000 */
[----:B------:R-:W-:Y:S07]  /*0bc0*/  BSSY.RECONVERGENT B0, `(.L_x_6) ;  /* 0x000000b000007945 */ /* 0x000fee0003800200 */
[----:B------:R-:W1:Y:S01]  /*0bd0*/  FCHK P0, R2, R21 ;  /* 0x0000001502007302 */ /* 0x000e620000000000 */
[----:B0-----:R-:W-:-:S04]  /*0be0*/  FFMA R3, R4, -R21, 1 ;  /* 0x3f80000004037423 */ /* 0x001fc80000000815 */
[----:B------:R-:W-:-:S04]  /*0bf0*/  FFMA R3, R4, R3, R4 ;  /* 0x0000000304037223 */ /* 0x000fc80000000004 */
[----:B------:R-:W-:-:S04]  /*0c00*/  FFMA R5, R3, R2, RZ ;  /* 0x0000000203057223 */ /* 0x000fc800000000ff */
[----:B------:R-:W-:-:S04]  /*0c10*/  FFMA R4, R5, -R21, R2 ;  /* 0x8000001505047223 */ /* 0x000fc80000000002 */
[----:B------:R-:W-:Y:S01]  /*0c20*/  FFMA R5, R3, R4, R5 ;  /* 0x0000000403057223 */ /* 0x000fe20000000005 */
[----:B-1----:R-:W-:Y:S06]  /*0c30*/  @!P0 BRA `(.L_x_7) ;  /* 0x00000000000c8947 */ /* 0x002fec0003800000 */
[----:B------:R-:W-:-:S07]  /*0c40*/  MOV R4, 0xc60 ;  /* 0x00000c6000047802 */ /* 0x000fce0000000f00 */
[----:B------:R-:W-:Y:S05]  /*0c50*/  CALL.REL.NOINC `($__internal_0_$__cuda_sm3x_div_rn_noftz_f32_slowpath) ;  /* 0x0000000000187944 */ /* 0x000fea0003c00000 */
[----:B------:R-:W-:-:S07]  /*0c60*/  IMAD.MOV.U32 R5, RZ, RZ, R2 ;  /* 0x000000ffff057224 */ /* 0x000fce00078e0002 */
.L_x_7:
[----:B------:R-:W-:Y:S05]  /*0c70*/  BSYNC.RECONVERGENT B0 ;  /* 0x0000000000007941 */ /* 0x000fea0003800200 */
.L_x_6:
[----:B------:R-:W0:Y:S02]  /*0c80*/  LDC.64 R2, c[0x0][0x388] ;  /* 0x0000e200ff027b82 */ /* 0x000e240000000a00 */
[----:B0-----:R-:W-:-:S05]  /*0c90*/  IMAD.WIDE R2, R0, 0x4, R2 ;  /* 0x0000000400027825 */ /* 0x001fca00078e0202 */
[----:B------:R-:W-:Y:S01]  /*0ca0*/  STG.E desc[UR8][R2.64], R5 ;  /* 0x0000000502007986 */ /* 0x000fe2000c101908 */
[----:B------:R-:W-:Y:S05]  /*0cb0*/  EXIT ;  /* 0x000000000000794d */ /* 0x000fea0003800000 */
        .weak           $__internal_0_$__cuda_sm3x_div_rn_noftz_f32_slowpath
        .type           $__internal_0_$__cuda_sm3x_div_rn_noftz_f32_slowpath,@function
        .size           $__internal_0_$__cuda_sm3x_div_rn_noftz_f32_slowpath,(.L_x_20 - $__internal_0_$__cuda_sm3x_div_rn_noftz_f32_slowpath)
$__internal_0_$__cuda_sm3x_div_rn_noftz_f32_slowpath:
[----:B------:R-:W-:Y:S01]  /*0cc0*/  SHF.R.U32.HI R5, RZ, 0x17, R21 ;  /* 0x00000017ff057819 */ /* 0x000fe20000011615 */
[----:B------:R-:W-:Y:S01]  /*0cd0*/  BSSY.RECONVERGENT B1, `(.L_x_8) ;  /* 0x0000062000017945 */ /* 0x000fe20003800200 */
[----:B------:R-:W-:Y:S02]  /*0ce0*/  SHF.R.U32.HI R3, RZ, 0x17, R2 ;  /* 0x00000017ff037819 */ /* 0x000fe40000011602 */
[----:B------:R-:W-:Y:S02]  /*0cf0*/  LOP3.LUT R10, R5, 0xff, RZ, 0xc0, !PT ;  /* 0x000000ff050a7812 */ /* 0x000fe400078ec0ff */
[----:B------:R-:W-:Y:S02]  /*0d00*/  LOP3.LUT R5, R3, 0xff, RZ, 0xc0, !PT ;  /* 0x000000ff03057812 */ /* 0x000fe400078ec0ff */
[----:B------:R-:W-:-:S03]  /*0d10*/  IADD3 R7, PT, PT, R10, -0x1, RZ ;  /* 0xffffffff0a077810 */ /* 0x000fc60007ffe0ff */
[----:B------:R-:W-:Y:S01]  /*0d20*/  VIADD R6, R5, 0xffffffff ;  /* 0xffffffff05067836 */ /* 0x000fe20000000000 */
[----:B------:R-:W-:-:S04]  /*0d30*/  ISETP.GT.U32.AND P0, PT, R7, 0xfd, PT ;  /* 0x000000fd0700780c */ /* 0x000fc80003f04070 */
[----:B------:R-:W-:-:S13]  /*0d40*/  ISETP.GT.U32.OR P0, PT, R6, 0xfd, P0 ;  /* 0x000000fd0600780c */ /* 0x000fda0000704470 */
[----:B------:R-:W-:Y:S01]  /*0d50*/  @!P0 MOV R3, RZ ;  /* 0x000000ff00038202 */ /* 0x000fe20000000f00 */
[----:B------:R-:W-:Y:S06]  /*0d60*/  @!P0 BRA `(.L_x_9) ;  /* 0x00000000005c8947 */ /* 0x000fec0003800000 */
[----:B------:R-:W-:Y:S02]  /*0d70*/  FSETP.GTU.FTZ.AND P0, PT, |R2|, +INF , PT ;  /* 0x7f8000000200780b */ /* 0x000fe40003f1c200 */
[----:B------:R-:W-:-:S04]  /*0d80*/  FSETP.GTU.FTZ.AND P1, PT, |R21|, +INF , PT ;  /* 0x7f8000001500780b */ /* 0x000fc80003f3c200 */
[----:B------:R-:W-:-:S13]  /*0d90*/  PLOP3.LUT P0, PT, P0, P1, PT, 0xf8, 0x8f ;  /* 0x00000000008f781c */ /* 0x000fda0000703f70 */
[----:B------:R-:W-:Y:S05]  /*0da0*/  @P0 BRA `(.L_x_10) ;  /* 0x00000004004c0947 */ /* 0x000fea0003800000 */
[----:B------:R-:W-:-:S13]  /*0db0*/  LOP3.LUT P0, RZ, R21, 0x7fffffff, R2, 0xc8, !PT ;  /* 0x7fffffff15ff7812 */ /* 0x000fda000780c802 */
[----:B------:R-:W-:Y:S05]  /*0dc0*/  @!P0 BRA `(.L_x_11) ;  /* 0x00000004003c8947 */ /* 0x000fea0003800000 */
[C---:B------:R-:W-:Y:S02]  /*0dd0*/  FSETP.NEU.FTZ.AND P2, PT, |R2|.reuse, +INF , PT ;  /* 0x7f8000000200780b */ /* 0x040fe40003f5d200 */
[----:B------:R-:W-:Y:S02]  /*0de0*/  FSETP.NEU.FTZ.AND P1, PT, |R21|, +INF , PT ;  /* 0x7f8000001500780b */ /* 0x000fe40003f3d200 */
[----:B------:R-:W-:-:S11]  /*0df0*/  FSETP.NEU.FTZ.AND P0, PT, |R2|, +INF , PT ;  /* 0x7f8000000200780b */ /* 0x000fd60003f1d200 */
[----:B------:R-:W-:Y:S05]  /*0e00*/  @!P1 BRA !P2, `(.L_x_11) ;  /* 0x00000004002c9947 */ /* 0x000fea0005000000 */
[----:B------:R-:W-:-:S04]  /*0e10*/  LOP3.LUT P2, RZ, R2, 0x7fffffff, RZ, 0xc0, !PT ;  /* 0x7fffffff02ff7812 */ /* 0x000fc8000784c0ff */
[----:B------:R-:W-:-:S13]  /*0e20*/  PLOP3.LUT P1, PT, P1, P2, PT, 0x2f, 0xf2 ;  /* 0x0000000000f2781c */ /* 0x000fda0000f24577 */
[----:B------:R-:W-:Y:S05]  /*0e30*/  @P1 BRA `(.L_x_12) ;  /* 0x0000000400181947 */ /* 0x000fea0003800000 */
[----:B------:R-:W-:-:S04]  /*0e40*/  LOP3.LUT P1, RZ, R21, 0x7fffffff, RZ, 0xc0, !PT ;  /* 0x7fffffff15ff7812 */ /* 0x000fc8000782c0ff */
[----:B------:R-:W-:-:S13]  /*0e50*/  PLOP3.LUT P0, PT, P0, P1, PT, 0x2f, 0xf2 ;  /* 0x0000000000f2781c */ /* 0x000fda0000702577 */
[----:B------:R-:W-:Y:S05]  /*0e60*/  @P0 BRA `(.L_x_13) ;  /* 0x0000000400000947 */ /* 0x000fea0003800000 */
[----:B------:R-:W-:Y:S02]  /*0e70*/  ISETP.GE.AND P0, PT, R6, RZ, PT ;  /* 0x000000ff0600720c */ /* 0x000fe40003f06270 */
[----:B------:R-:W-:-:S11]  /*0e80*/  ISETP.GE.AND P1, PT, R7, RZ, PT ;  /* 0x000000ff0700720c */ /* 0x000fd60003f26270 */
[----:B------:R-:W-:Y:S01]  /*0e90*/  @P0 IMAD.MOV.U32 R3, RZ, RZ, RZ ;  /* 0x000000ffff030224 */ /* 0x000fe200078e00ff */
[----:B------:R-:W-:Y:S01]  /*0ea0*/  @!P0 MOV R3, 0xffffffc0 ;  /* 0xffffffc000038802 */ /* 0x000fe20000000f00 */
[----:B------:R-:W-:Y:S01]  /*0eb0*/  @!P0 FFMA R2, R2, 1.84467440737095516160e+19, RZ ;  /* 0x5f80000002028823 */ /* 0x000fe200000000ff */
[----:B------:R-:W-:-:S03]  /*0ec0*/  @!P1 FFMA R21, R21, 1.84467440737095516160e+19, RZ ;  /* 0x5f80000015159823 */ /* 0x000fc600000000ff */
[----:B------:R-:W-:-:S07]  /*0ed0*/  @!P1 VIADD R3, R3, 0x40 ;  /* 0x0000004003039836 */ /* 0x000fce0000000000 */
.L_x_9:
[----:B------:R-:W-:Y:S01]  /*0ee0*/  LEA R6, R10, 0xc0800000, 0x17 ;  /* 0xc08000000a067811 */ /* 0x000fe200078eb8ff */
[----:B------:R-:W-:Y:S01]  /*0ef0*/  VIADD R5, R5, 0xffffff81 ;  /* 0xffffff8105057836 */ /* 0x000fe20000000000 */
[----:B------:R-:W-:Y:S02]  /*0f00*/  BSSY.RECONVERGENT B2, `(.L_x_14) ;  /* 0x0000035000027945 */ /* 0x000fe40003800200 */
[----:B------:R-:W-:Y:S01]  /*0f10*/  IADD3 R6, PT, PT, -R6, R21, RZ ;  /* 0x0000001506067210 */ /* 0x000fe20007ffe1ff */
[----:B------:R-:W-:-:S03]  /*0f20*/  IMAD R2, R5, -0x800000, R2 ;  /* 0xff80000005027824 */ /* 0x000fc600078e0202 */
[----:B------:R0:W1:Y:S01]  /*0f30*/  MUFU.RCP R7, R6 ;  /* 0x0000000600077308 */ /* 0x0000620000001000 */
[----:B------:R-:W-:Y:S01]  /*0f40*/  FADD.FTZ R9, -R6, -RZ ;  /* 0x800000ff06097221 */ /* 0x000fe20000010100 */
[----:B0-----:R-:W-:-:S04]  /*0f50*/  IADD3 R6, PT, PT, R5, 0x7f, -R10 ;  /* 0x0000007f05067810 */ /* 0x001fc80007ffe80a */
[----:B------:R-:W-:Y:S01]  /*0f60*/  IADD3 R6, PT, PT, R6, R3, RZ ;  /* 0x0000000306067210 */ /* 0x000fe20007ffe0ff */
[----:B-1----:R-:W-:-:S04]  /*0f70*/  FFMA R8, R7, R9, 1 ;  /* 0x3f80000007087423 */ /* 0x002fc80000000009 */
[----:B------:R-:W-:-:S04]  /*0f80*/  FFMA R12, R7, R8, R7 ;  /* 0x00000008070c7223 */ /* 0x000fc80000000007 */
[----:B------:R-:W-:-:S04]  /*0f90*/  FFMA R7, R2, R12, RZ ;  /* 0x0000000c02077223 */ /* 0x000fc800000000ff */
[----:B------:R-:W-:-:S04]  /*0fa0*/  FFMA R8, R9, R7, R2 ;  /* 0x0000000709087223 */ /* 0x000fc80000000002 */
[----:B------:R-:W-:-:S04]  /*0fb0*/  FFMA R7, R12, R8, R7 ;  /* 0x000000080c077223 */ /* 0x000fc80000000007 */
[----:B------:R-:W-:-:S04]  /*0fc0*/  FFMA R8, R9, R7, R2 ;  /* 0x0000000709087223 */ /* 0x000fc80000000002 */
[----:B------:R-:W-:-:S05]  /*0fd0*/  FFMA R2, R12, R8, R7 ;  /* 0x000000080c027223 */ /* 0x000fca0000000007 */
[----:B------:R-:W-:-:S04]  /*0fe0*/  SHF.R.U32.HI R5, RZ, 0x17, R2 ;  /* 0x00000017ff057819 */ /* 0x000fc80000011602 */
[----:B------:R-:W-:-:S05]  /*0ff0*/  LOP3.LUT R5, R5, 0xff, RZ, 0xc0, !PT ;  /* 0x000000ff05057812 */ /* 0x000fca00078ec0ff */
[----:B------:R-:W-:-:S05]  /*1000*/  IMAD.IADD R9, R5, 0x1, R6 ;  /* 0x0000000105097824 */ /* 0x000fca00078e0206 */
[----:B------:R-:W-:-:S04]  /*1010*/  IADD3 R3, PT, PT, R9, -0x1, RZ ;  /* 0xffffffff09037810 */ /* 0x000fc80007ffe0ff */
[----:B------:R-:W-:-:S13]  /*1020*/  ISETP.GE.U32.AND P0, PT, R3, 0xfe, PT ;  /* 0x000000fe0300780c */ /* 0x000fda0003f06070 */
[----:B------:R-:W-:Y:S05]  /*1030*/  @!P0 BRA `(.L_x_15) ;  /* 0x0000000000808947 */ /* 0x000fea0003800000 */
[----:B------:R-:W-:-:S13]  /*1040*/  ISETP.GT.AND P0, PT, R9, 0xfe, PT ;  /* 0x000000fe0900780c */ /* 0x000fda0003f04270 */
[----:B------:R-:W-:Y:S05]  /*1050*/  @P0 BRA `(.L_x_16) ;  /* 0x00000000006c0947 */ /* 0x000fea0003800000 */
[----:B------:R-:W-:-:S13]  /*1060*/  ISETP.GE.AND P0, PT, R9, 0x1, PT ;  /* 0x000000010900780c */ /* 0x000fda0003f06270 */
[----:B------:R-:W-:Y:S05]  /*1070*/  @P0 BRA `(.L_x_17) ;  /* 0x0000000000740947 */ /* 0x000fea0003800000 */
[----:B------:R-:W-:Y:S02]  /*1080*/  ISETP.GE.AND P0, PT, R9, -0x18, PT ;  /* 0xffffffe80900780c */ /* 0x000fe40003f06270 */
[----:B------:R-:W-:-:S11]  /*1090*/  LOP3.LUT R2, R2, 0x80000000, RZ, 0xc0, !PT ;  /* 0x8000000002027812 */ /* 0x000fd600078ec0ff */
[----:B------:R-:W-:Y:S05]  /*10a0*/  @!P0 BRA `(.L_x_17) ;  /* 0x0000000000688947 */ /* 0x000fea0003800000 */
[CCC-:B------:R-:W-:Y:S01]  /*10b0*/  FFMA.RZ R3, R12.reuse, R8.reuse, R7.reuse ;  /* 0x000000080c037223 */ /* 0x1c0fe2000000c007 */
[CCC-:B------:R-:W-:Y:S01]  /*10c0*/  FFMA.RM R6, R12.reuse, R8.reuse, R7.reuse ;  /* 0x000000080c067223 */ /* 0x1c0fe20000004007 */
[C---:B------:R-:W-:Y:S02]  /*10d0*/  ISETP.NE.AND P2, PT, R9.reuse, RZ, PT ;  /* 0x000000ff0900720c */ /* 0x040fe40003f45270 */
[----:B------:R-:W-:Y:S02]  /*10e0*/  ISETP.NE.AND P1, PT, R9, RZ, PT ;  /* 0x000000ff0900720c */ /* 0x000fe40003f25270 */
[----:B------:R-:W-:Y:S01]  /*10f0*/  LOP3.LUT R5, R3, 0x7fffff, RZ, 0xc0, !PT ;  /* 0x007fffff03057812 */ /* 0x000fe200078ec0ff */
[----:B------:R-:W-:Y:S01]  /*1100*/  FFMA.RP R3, R12, R8, R7 ;  /* 0x000000080c037223 */ /* 0x000fe20000008007 */
[C---:B------:R-:W-:Y:S01]  /*1110*/  VIADD R8, R9.reuse, 0x20 ;  /* 0x0000002009087836 */ /* 0x040fe20000000000 */
[----:B------:R-:W-:Y:S02]  /*1120*/  IADD3 R7, PT, PT, -R9, RZ, RZ ;  /* 0x000000ff09077210 */ /* 0x000fe40007ffe1ff */
[----:B------:R-:W-:-:S02]  /*1130*/  LOP3.LUT R5, R5, 0x800000, RZ, 0xfc, !PT ;  /* 0x0080000005057812 */ /* 0x000fc400078efcff */
[----:B------:R-:W-:Y:S02]  /*1140*/  FSETP.NEU.FTZ.AND P0, PT, R3, R6, PT ;  /* 0x000000060300720b */ /* 0x000fe40003f1d000 */
[----:B------:R-:W-:Y:S02]  /*1150*/  SHF.L.U32 R8, R5, R8, RZ ;  /* 0x0000000805087219 */ /* 0x000fe400000006ff */
[----:B------:R-:W-:Y:S02]  /*1160*/  SEL R6, R7, RZ, P2 ;  /* 0x000000ff07067207 */ /* 0x000fe40001000000 */
[----:B------:R-:W-:Y:S02]  /*1170*/  ISETP.NE.AND P1, PT, R8, RZ, P1 ;  /* 0x000000ff0800720c */ /* 0x000fe40000f25270 */
[----:B------:R-:W-:Y:S02]  /*1180*/  SHF.R.U32.HI R6, RZ, R6, R5 ;  /* 0x00000006ff067219 */ /* 0x000fe40000011605 */
[----:B------:R-:W-:-:S02]  /*1190*/  PLOP3.LUT P0, PT, P0, P1, PT, 0xf8, 0x8f ;  /* 0x00000000008f781c */ /* 0x000fc40000703f70 */
[----:B------:R-:W-:Y:S02]  /*11a0*/  SHF.R.U32.HI R8, RZ, 0x1, R6 ;  /* 0x00000001ff087819 */ /* 0x000fe40000011606 */
[----:B------:R-:W-:-:S04]  /*11b0*/  SEL R3, RZ, 0x1, !P0 ;  /* 0x00000001ff037807 */ /* 0x000fc80004000000 */
[----:B------:R-:W-:-:S04]  /*11c0*/  LOP3.LUT R3, R3, 0x1, R8, 0xf8, !PT ;  /* 0x0000000103037812 */ /* 0x000fc800078ef808 */
[----:B------:R-:W-:-:S05]  /*11d0*/  LOP3.LUT R3, R3, R6, RZ, 0xc0, !PT ;  /* 0x0000000603037212 */ /* 0x000fca00078ec0ff */
[----:B------:R-:W-:-:S05]  /*11e0*/  IMAD.IADD R3, R8, 0x1, R3 ;  /* 0x0000000108037824 */ /* 0x000fca00078e0203 */
[----:B------:R-:W-:Y:S01]  /*11f0*/  LOP3.LUT R2, R3, R2, RZ, 0xfc, !PT ;  /* 0x0000000203027212 */ /* 0x000fe200078efcff */
[----:B------:R-:W-:Y:S06]  /*1200*/  BRA `(.L_x_17) ;  /* 0x0000000000107947 */ /* 0x000fec0003800000 */
.L_x_16:
[----:B------:R-:W-:-:S04]  /*1210*/  LOP3.LUT R2, R2, 0x80000000, RZ, 0xc0, !PT ;  /* 0x8000000002027812 */ /* 0x000fc800078ec0ff */
[----:B------:R-:W-:Y:S01]  /*1220*/  LOP3.LUT R2, R2, 0x7f800000, RZ, 0xfc, !PT ;  /* 0x7f80000002027812 */ /* 0x000fe200078efcff */
[----:B------:R-:W-:Y:S06]  /*1230*/  BRA `(.L_x_17) ;  /* 0x0000000000047947 */ /* 0x000fec0003800000 */
.L_x_15:
[----:B------:R-:W-:-:S07]  /*1240*/  LEA R2, R6, R2, 0x17 ;  /* 0x0000000206027211 */ /* 0x000fce00078eb8ff */
.L_x_17:
[----:B------:R-:W-:Y:S05]  /*1250*/  BSYNC.RECONVERGENT B2 ;  /* 0x0000000000027941 */ /* 0x000fea0003800200 */
.L_x_14:
[----:B------:R-:W-:Y:S05]  /*1260*/  BRA `(.L_x_18) ;  /* 0x0000000000207947 */ /* 0x000fea0003800000 */
.L_x_13:
[----:B------:R-:W-:-:S04]  /*1270*/  LOP3.LUT R2, R21, 0x80000000, R2, 0x48, !PT ;  /* 0x8000000015027812 */ /* 0x000fc800078e4802 */
[----:B------:R-:W-:Y:S01]  /*1280*/  LOP3.LUT R2, R2, 0x7f800000, RZ, 0xfc, !PT ;  /* 0x7f80000002027812 */ /* 0x000fe200078efcff */
[----:B------:R-:W-:Y:S06]  /*1290*/  BRA `(.L_x_18) ;  /* 0x0000000000147947 */ /* 0x000fec0003800000 */
.L_x_12:
[----:B------:R-:W-:Y:S01]  /*12a0*/  LOP3.LUT R2, R21, 0x80000000, R2, 0x48, !PT ;  /* 0x8000000015027812 */ /* 0x000fe200078e4802 */
[----:B------:R-:W-:Y:S06]  /*12b0*/  BRA `(.L_x_18) ;  /* 0x00000000000c7947 */ /* 0x000fec0003800000 */
.L_x_11:
[----:B------:R-:W0:Y:S01]  /*12c0*/  MUFU.RSQ R2, -QNAN ;  /* 0xffc0000000027908 */ /* 0x000e220000001400 */
[----:B------:R-:W-:Y:S05]  /*12d0*/  BRA `(.L_x_18) ;  /* 0x0000000000047947 */ /* 0x000fea0003800000 */
.L_x_10:
[----:B------:R-:W-:-:S07]  /*12e0*/  FADD.FTZ R2, R2, R21 ;  /* 0x0000001502027221 */ /* 0x000fce0000010000 */
.L_x_18:
[----:B------:R-:W-:Y:S05]  /*12f0*/  BSYNC.RECONVERGENT B1 ;  /* 0x0000000000017941 */ /* 0x000fea0003800200 */
.L_x_8:
[----:B------:R-:W-:-:S04]  /*1300*/  IMAD.MOV.U32 R5, RZ, RZ, 0x0 ;  /* 0x00000000ff057424 */ /* 0x000fc800078e00ff */
[----:B0-----:R-:W-:Y:S05]  /*1310*/  RET.REL.NODEC R4 `(_Z10Filtre_gpuiiPfS_) ;  /* 0xffffffec04387950 */ /* 0x001fea0003c3ffff */
.L_x_19:
[----:B------:R-:W-:-:S00]  /*1320*/  BRA `(.L_x_19) ;  /* 0xfffffffc00fc7947 */ /* 0x000fc0000383ffff */
[----:B------:R-:W-:-:S00]  /*1330*/  NOP ;  /* 0x0000000000007918 */ /* 0x000fc00000000000 */
        /* <DEDUP_REMOVED lines=12> */
.L_x_20:


//--------------------- .nv.shared.reserved.0     --------------------------
	.section	.nv.shared.reserved.0,"aw",@nobits
	.weak		__nv_reservedSMEM_offset_0_alias
	.size		__nv_reservedSMEM_offset_0_alias, 0, 64
	.other		__nv_reservedSMEM_offset_0_alias,@"STO_CUDA_RESERVED_SHARED STV_DEFAULT"
__nv_reservedSMEM_offset_0_alias:
	.zero		0
	.zero		64


//--------------------- .nv.constant0._Z10Filtre_gpuiiPfS_ --------------------------
	.section	.nv.constant0._Z10Filtre_gpuiiPfS_,"a",@progbits
	.sectionflags	@""
	.align	4
.nv.constant0._Z10Filtre_gpuiiPfS_:
	.zero		920


//--------------------- SYMBOLS --------------------------

	.type		.nv.reservedSmem.offset0,@object
	.size		.nv.reservedSmem.offset0,0x4
